//
// Generated by NVIDIA NVVM Compiler
//
// Compiler Build ID: CL-36424714
// Cuda compilation tools, release 13.0, V13.0.88
// Based on NVVM 20.0.0
//

.version 9.0
.target sm_100
.address_size 64

	// .globl	_Z11who_am_i_1dv
.extern .func  (.param .b32 func_retval0) vprintf
(
	.param .b64 vprintf_param_0,
	.param .b64 vprintf_param_1
)
;
.global .align 1 .b8 $str[40] = {32, 32, 66, 108, 111, 99, 107, 32, 37, 100, 44, 32, 84, 104, 114, 101, 97, 100, 32, 37, 100, 32, 226, 134, 146, 32, 71, 108, 111, 98, 97, 108, 32, 73, 68, 32, 37, 100, 10};
.global .align 1 .b8 $str$1[49] = {32, 32, 66, 108, 111, 99, 107, 40, 37, 100, 44, 37, 100, 41, 32, 84, 104, 114, 101, 97, 100, 40, 37, 100, 44, 37, 100, 41, 32, 226, 134, 146, 32, 114, 111, 119, 61, 37, 100, 44, 32, 99, 111, 108, 61, 37, 100, 10};
.global .align 1 .b8 $str$2[70] = {32, 32, 66, 108, 111, 99, 107, 40, 37, 100, 44, 37, 100, 44, 37, 100, 41, 32, 84, 104, 114, 101, 97, 100, 40, 37, 100, 44, 37, 100, 44, 37, 100, 41, 32, 226, 134, 146, 32, 108, 111, 99, 97, 108, 61, 37, 100, 44, 32, 98, 108, 111, 99, 107, 61, 37, 100, 44, 32, 103, 108, 111, 98, 97, 108, 61, 37, 100, 10};

.visible .entry _Z11who_am_i_1dv()
{
	.local .align 8 .b8 	__local_depot0[16];
	.reg .b64 	%SP;
	.reg .b64 	%SPL;
	.reg .b32 	%r<7>;
	.reg .b64 	%rd<5>;

	mov.u64 	%SPL, __local_depot0;
	cvta.local.u64 	%SP, %SPL;
	add.u64 	%rd1, %SP, 0;
	add.u64 	%rd2, %SPL, 0;
	mov.u32 	%r1, %ctaid.x;
	mov.u32 	%r2, %ntid.x;
	mov.u32 	%r3, %tid.x;
	mad.lo.s32 	%r4, %r1, %r2, %r3;
	st.local.v2.u32 	[%rd2], {%r1, %r3};
	st.local.u32 	[%rd2+8], %r4;
	mov.u64 	%rd3, $str;
	cvta.global.u64 	%rd4, %rd3;
	{ // callseq 0, 0
	.param .b64 param0;
	st.param.b64 	[param0], %rd4;
	.param .b64 param1;
	st.param.b64 	[param1], %rd1;
	.param .b32 retval0;
	call.uni (retval0), 
	vprintf, 
	(
	param0, 
	param1
	);
	ld.param.b32 	%r5, [retval0];
	} // callseq 0
	ret;

}
	// .globl	_Z11who_am_i_2dv
.visible .entry _Z11who_am_i_2dv()
{
	.local .align 8 .b8 	__local_depot1[24];
	.reg .b64 	%SP;
	.reg .b64 	%SPL;
	.reg .pred 	%p<4>;
	.reg .b32 	%r<11>;
	.reg .b64 	%rd<5>;

	mov.u64 	%SPL, __local_depot1;
	cvta.local.u64 	%SP, %SPL;
	mov.u32 	%r1, %ctaid.x;
	mov.u32 	%r7, %ntid.x;
	mov.u32 	%r2, %tid.x;
	mad.lo.s32 	%r3, %r1, %r7, %r2;
	mov.u32 	%r4, %ctaid.y;
	mov.u32 	%r8, %ntid.y;
	mov.u32 	%r5, %tid.y;
	mad.lo.s32 	%r6, %r4, %r8, %r5;
	setp.gt.u32 	%p1, %r6, 1;
	setp.gt.s32 	%p2, %r3, 1;
	or.pred  	%p3, %p1, %p2;
	@%p3 bra 	$L__BB1_2;
	add.u64 	%rd1, %SP, 0;
	add.u64 	%rd2, %SPL, 0;
	st.local.v2.u32 	[%rd2], {%r1, %r4};
	st.local.v2.u32 	[%rd2+8], {%r2, %r5};
	st.local.v2.u32 	[%rd2+16], {%r6, %r3};
	mov.u64 	%rd3, $str$1;
	cvta.global.u64 	%rd4, %rd3;
	{ // callseq 1, 0
	.param .b64 param0;
	st.param.b64 	[param0], %rd4;
	.param .b64 param1;
	st.param.b64 	[param1], %rd1;
	.param .b32 retval0;
	call.uni (retval0), 
	vprintf, 
	(
	param0, 
	param1
	);
	ld.param.b32 	%r9, [retval0];
	} // callseq 1
$L__BB1_2:
	ret;

}
	// .globl	_Z11who_am_i_3dv
.visible .entry _Z11who_am_i_3dv()
{
	.local .align 8 .b8 	__local_depot2[40];
	.reg .b64 	%SP;
	.reg .b64 	%SPL;
	.reg .pred 	%p<2>;
	.reg .b32 	%r<21>;
	.reg .b64 	%rd<5>;

	mov.u64 	%SPL, __local_depot2;
	cvta.local.u64 	%SP, %SPL;
	mov.u32 	%r1, %tid.z;
	mov.u32 	%r10, %ntid.x;
	mov.u32 	%r11, %ntid.y;
	mul.lo.s32 	%r12, %r10, %r11;
	mov.u32 	%r2, %tid.y;
	mov.u32 	%r3, %tid.x;
	mad.lo.s32 	%r13, %r2, %r10, %r3;
	mad.lo.s32 	%r4, %r12, %r1, %r13;
	mov.u32 	%r5, %ctaid.z;
	mov.u32 	%r14, %nctaid.x;
	mov.u32 	%r15, %nctaid.y;
	mov.u32 	%r6, %ctaid.y;
	mov.u32 	%r7, %ctaid.x;
	mad.lo.s32 	%r16, %r5, %r15, %r6;
	mad.lo.s32 	%r8, %r16, %r14, %r7;
	mov.u32 	%r17, %ntid.z;
	mul.lo.s32 	%r18, %r12, %r17;
	mad.lo.s32 	%r9, %r18, %r8, %r4;
	setp.gt.s32 	%p1, %r9, 7;
	@%p1 bra 	$L__BB2_2;
	add.u64 	%rd1, %SP, 0;
	add.u64 	%rd2, %SPL, 0;
	st.local.v2.u32 	[%rd2], {%r7, %r6};
	st.local.v2.u32 	[%rd2+8], {%r5, %r3};
	st.local.v2.u32 	[%rd2+16], {%r2, %r1};
	st.local.v2.u32 	[%rd2+24], {%r4, %r8};
	st.local.u32 	[%rd2+32], %r9;
	mov.u64 	%rd3, $str$2;
	cvta.global.u64 	%rd4, %rd3;
	{ // callseq 2, 0
	.param .b64 param0;
	st.param.b64 	[param0], %rd4;
	.param .b64 param1;
	st.param.b64 	[param1], %rd1;
	.param .b32 retval0;
	call.uni (retval0), 
	vprintf, 
	(
	param0, 
	param1
	);
	ld.param.b32 	%r19, [retval0];
	} // callseq 2
$L__BB2_2:
	ret;

}


// ===== COMPILED SASS (sm_100) =====

	.target	sm_100

	.elftype	@"ET_EXEC"


//--------------------- .note.nv.tkinfo           --------------------------
	.section	.note.nv.tkinfo,"",@"SHT_NOTE"
	.sectionflags	@"SHF_NOTE_NV_TKINFO"
	.tkinfo
        /*0018*/ 	.word	0x00000002
        /*0030*/ 	.string	""
        /*0030*/ 	.string	"ptxas"
        /*0030*/ 	.string	"Cuda compilation tools, release 13.0, V13.0.88"
        /*0030*/ 	.string	"Build cuda_13.0.r13.0/compiler.36424714_0"
        /*0030*/ 	.string	"-arch sm_100 -m 64 "



//--------------------- .note.nv.cuinfo           --------------------------
	.section	.note.nv.cuinfo,"",@"SHT_NOTE"
	.sectionflags	@"SHF_NOTE_NV_CUINFO"
        /*0018*/ 	.short	0x0002
        /*001a*/ 	.short	0x0064
        /*001c*/ 	.short	0x0082
	.zero		2


//--------------------- .nv.info                  --------------------------
	.section	.nv.info,"",@"SHT_CUDA_INFO"
	.align	4


	//----- nvinfo : EIATTR_REGCOUNT
	.align		4
        /*0000*/ 	.byte	0x04, 0x2f
        /*0002*/ 	.short	(.L_4 - .L_3)
	.align		4
.L_3:
        /*0004*/ 	.word	index@(_Z11who_am_i_1dv)
        /*0008*/ 	.word	0x00000018


	//----- nvinfo : EIATTR_FRAME_SIZE
	.align		4
.L_4:
        /*000c*/ 	.byte	0x04, 0x11
        /*000e*/ 	.short	(.L_6 - .L_5)
	.align		4
.L_5:
        /*0010*/ 	.word	index@(_Z11who_am_i_1dv)
        /*0014*/ 	.word	0x00000010


	//----- nvinfo : EIATTR_REGCOUNT
	.align		4
.L_6:
        /*0018*/ 	.byte	0x04, 0x2f
        /*001a*/ 	.short	(.L_8 - .L_7)
	.align		4
.L_7:
        /*001c*/ 	.word	index@(_Z11who_am_i_2dv)
        /*0020*/ 	.word	0x00000018


	//----- nvinfo : EIATTR_FRAME_SIZE
	.align		4
.L_8:
        /*0024*/ 	.byte	0x04, 0x11
        /*0026*/ 	.short	(.L_10 - .L_9)
	.align		4
.L_9:
        /*0028*/ 	.word	index@(_Z11who_am_i_2dv)
        /*002c*/ 	.word	0x00000018


	//----- nvinfo : EIATTR_REGCOUNT
	.align		4
.L_10:
        /*0030*/ 	.byte	0x04, 0x2f
        /*0032*/ 	.short	(.L_12 - .L_11)
	.align		4
.L_11:
        /*0034*/ 	.word	index@(_Z11who_am_i_3dv)
        /*0038*/ 	.word	0x00000018


	//----- nvinfo : EIATTR_FRAME_SIZE
	.align		4
.L_12:
        /*003c*/ 	.byte	0x04, 0x11
        /*003e*/ 	.short	(.L_14 - .L_13)
	.align		4
.L_13:
        /*0040*/ 	.word	index@(_Z11who_am_i_3dv)
        /*0044*/ 	.word	0x00000028


	//----- nvinfo : EIATTR_MIN_STACK_SIZE
	.align		4
.L_14:
        /*0048*/ 	.byte	0x04, 0x12
        /*004a*/ 	.short	(.L_16 - .L_15)
	.align		4
.L_15:
        /*004c*/ 	.word	index@(_Z11who_am_i_3dv)
        /*0050*/ 	.word	0x00000028


	//----- nvinfo : EIATTR_MIN_STACK_SIZE
	.align		4
.L_16:
        /*0054*/ 	.byte	0x04, 0x12
        /*0056*/ 	.short	(.L_18 - .L_17)
	.align		4
.L_17:
        /*0058*/ 	.word	index@(_Z11who_am_i_2dv)
        /*005c*/ 	.word	0x00000018


	//----- nvinfo : EIATTR_MIN_STACK_SIZE
	.align		4
.L_18:
        /*0060*/ 	.byte	0x04, 0x12
        /*0062*/ 	.short	(.L_20 - .L_19)
	.align		4
.L_19:
        /*0064*/ 	.word	index@(_Z11who_am_i_1dv)
        /*0068*/ 	.word	0x00000010
.L_20:


//--------------------- .nv.compat                --------------------------
	.section	.nv.compat,"",@"SHT_CUDA_COMPAT_INFO"
	.align	4
        /*0000*/ 	.byte	0x02, 0x09, 0x00, 0x00, 0x02, 0x02, 0x01, 0x00, 0x02, 0x05, 0x05, 0x00, 0x03, 0x07, 0x01, 0x01
        /*0010*/ 	.byte	0x02, 0x03, 0x00, 0x00, 0x02, 0x06, 0x01, 0x00, 0x04, 0x0b, 0x08, 0x00, 0x09, 0x00, 0x00, 0x00
        /*0020*/ 	.byte	0x00, 0x00, 0x00, 0x00


//--------------------- .nv.info._Z11who_am_i_3dv --------------------------
	.section	.nv.info._Z11who_am_i_3dv,"",@"SHT_CUDA_INFO"
	.sectionflags	@""
	.align	4


	//----- nvinfo : EIATTR_CUDA_API_VERSION
	.align		4
        /*0000*/ 	.byte	0x04, 0x37
        /*0002*/ 	.short	(.L_22 - .L_21)
.L_21:
        /*0004*/ 	.word	0x00000082


	//----- nvinfo : EIATTR_SPARSE_MMA_MASK
	.align		4
.L_22:
        /*0008*/ 	.byte	0x03, 0x50
        /*000a*/ 	.short	0x0000


	//----- nvinfo : EIATTR_MAXREG_COUNT
	.align		4
        /*000c*/ 	.byte	0x03, 0x1b
        /*000e*/ 	.short	0x00ff


	//----- nvinfo : EIATTR_EXTERNS
	.align		4
        /*0010*/ 	.byte	0x04, 0x0f
        /*0012*/ 	.short	(.L_24 - .L_23)


	//   ....[0]....
	.align		4
.L_23:
        /*0014*/ 	.word	index@(vprintf)


	//----- nvinfo : EIATTR_MERCURY_ISA_VERSION
	.align		4
.L_24:
        /*0018*/ 	.byte	0x03, 0x5f
        /*001a*/ 	.short	0x0101


	//----- nvinfo : EIATTR_VRC_CTA_INIT_COUNT
	.align		4
        /*001c*/ 	.byte	0x02, 0x4a
	.zero		1
	.zero		1


	//----- nvinfo : EIATTR_SYSCALL_OFFSETS
	.align		4
        /*0020*/ 	.byte	0x04, 0x46
        /*0022*/ 	.short	(.L_26 - .L_25)


	//   ....[0]....
.L_25:
        /*0024*/ 	.word	0x00000250


	//----- nvinfo : EIATTR_EXIT_INSTR_OFFSETS
	.align		4
.L_26:
        /*0028*/ 	.byte	0x04, 0x1c
        /*002a*/ 	.short	(.L_28 - .L_27)


	//   ....[0]....
.L_27:
        /*002c*/ 	.word	0x00000190


	//   ....[1]....
        /*0030*/ 	.word	0x00000260


	//----- nvinfo : EIATTR_CRS_STACK_SIZE
	.align		4
.L_28:
        /*0034*/ 	.byte	0x04, 0x1e
        /*0036*/ 	.short	(.L_30 - .L_29)
.L_29:
        /*0038*/ 	.word	0x00000000


	//----- nvinfo : EIATTR_SW_WAR
	.align		4
.L_30:
        /*003c*/ 	.byte	0x04, 0x36
        /*003e*/ 	.short	(.L_32 - .L_31)
.L_31:
        /*0040*/ 	.word	0x00000008
.L_32:


//--------------------- .nv.info._Z11who_am_i_2dv --------------------------
	.section	.nv.info._Z11who_am_i_2dv,"",@"SHT_CUDA_INFO"
	.sectionflags	@""
	.align	4


	//----- nvinfo : EIATTR_CUDA_API_VERSION
	.align		4
        /*0000*/ 	.byte	0x04, 0x37
        /*0002*/ 	.short	(.L_34 - .L_33)
.L_33:
        /*0004*/ 	.word	0x00000082


	//----- nvinfo : EIATTR_SPARSE_MMA_MASK
	.align		4
.L_34:
        /*0008*/ 	.byte	0x03, 0x50
        /*000a*/ 	.short	0x0000


	//----- nvinfo : EIATTR_MAXREG_COUNT
	.align		4
        /*000c*/ 	.byte	0x03, 0x1b
        /*000e*/ 	.short	0x00ff


	//----- nvinfo : EIATTR_EXTERNS
	.align		4
        /*0010*/ 	.byte	0x04, 0x0f
        /*0012*/ 	.short	(.L_36 - .L_35)


	//   ....[0]....
	.align		4
.L_35:
        /*0014*/ 	.word	index@(vprintf)


	//----- nvinfo : EIATTR_MERCURY_ISA_VERSION
	.align		4
.L_36:
        /*0018*/ 	.byte	0x03, 0x5f
        /*001a*/ 	.short	0x0101


	//----- nvinfo : EIATTR_VRC_CTA_INIT_COUNT
	.align		4
        /*001c*/ 	.byte	0x02, 0x4a
	.zero		1
	.zero		1


	//----- nvinfo : EIATTR_SYSCALL_OFFSETS
	.align		4
        /*0020*/ 	.byte	0x04, 0x46
        /*0022*/ 	.short	(.L_38 - .L_37)


	//   ....[0]....
.L_37:
        /*0024*/ 	.word	0x000001a0


	//----- nvinfo : EIATTR_EXIT_INSTR_OFFSETS
	.align		4
.L_38:
        /*0028*/ 	.byte	0x04, 0x1c
        /*002a*/ 	.short	(.L_40 - .L_39)


	//   ....[0]....
.L_39:
        /*002c*/ 	.word	0x00000100


	//   ....[1]....
        /*0030*/ 	.word	0x000001b0


	//----- nvinfo : EIATTR_CRS_STACK_SIZE
	.align		4
.L_40:
        /*0034*/ 	.byte	0x04, 0x1e
        /*0036*/ 	.short	(.L_42 - .L_41)
.L_41:
        /*0038*/ 	.word	0x00000000


	//----- nvinfo : EIATTR_SW_WAR
	.align		4
.L_42:
        /*003c*/ 	.byte	0x04, 0x36
        /*003e*/ 	.short	(.L_44 - .L_43)
.L_43:
        /*0040*/ 	.word	0x00000008
.L_44:


//--------------------- .nv.info._Z11who_am_i_1dv --------------------------
	.section	.nv.info._Z11who_am_i_1dv,"",@"SHT_CUDA_INFO"
	.sectionflags	@""
	.align	4


	//----- nvinfo : EIATTR_CUDA_API_VERSION
	.align		4
        /*0000*/ 	.byte	0x04, 0x37
        /*0002*/ 	.short	(.L_46 - .L_45)
.L_45:
        /*0004*/ 	.word	0x00000082


	//----- nvinfo : EIATTR_SPARSE_MMA_MASK
	.align		4
.L_46:
        /*0008*/ 	.byte	0x03, 0x50
        /*000a*/ 	.short	0x0000


	//----- nvinfo : EIATTR_MAXREG_COUNT
	.align		4
        /*000c*/ 	.byte	0x03, 0x1b
        /*000e*/ 	.short	0x00ff


	//----- nvinfo : EIATTR_EXTERNS
	.align		4
        /*0010*/ 	.byte	0x04, 0x0f
        /*0012*/ 	.short	(.L_48 - .L_47)


	//   ....[0]....
	.align		4
.L_47:
        /*0014*/ 	.word	index@(vprintf)


	//----- nvinfo : EIATTR_MERCURY_ISA_VERSION
	.align		4
.L_48:
        /*0018*/ 	.byte	0x03, 0x5f
        /*001a*/ 	.short	0x0101


	//----- nvinfo : EIATTR_VRC_CTA_INIT_COUNT
	.align		4
        /*001c*/ 	.byte	0x02, 0x4a
	.zero		1
	.zero		1


	//----- nvinfo : EIATTR_SYSCALL_OFFSETS
	.align		4
        /*0020*/ 	.byte	0x04, 0x46
        /*0022*/ 	.short	(.L_50 - .L_49)


	//   ....[0]....
.L_49:
        /*0024*/ 	.word	0x00000120


	//----- nvinfo : EIATTR_EXIT_INSTR_OFFSETS
	.align		4
.L_50:
        /*0028*/ 	.byte	0x04, 0x1c
        /*002a*/ 	.short	(.L_52 - .L_51)


	//   ....[0]....
.L_51:
        /*002c*/ 	.word	0x00000130


	//----- nvinfo : EIATTR_SW_WAR
	.align		4
.L_52:
        /*0030*/ 	.byte	0x04, 0x36
        /*0032*/ 	.short	(.L_54 - .L_53)
.L_53:
        /*0034*/ 	.word	0x00000008
.L_54:


//--------------------- .nv.callgraph             --------------------------
	.section	.nv.callgraph,"",@"SHT_CUDA_CALLGRAPH"
	.align	4
	.sectionentsize	8
	.align		4
        /*0000*/ 	.word	0x00000000
	.align		4
        /*0004*/ 	.word	0xffffffff
	.align		4
        /*0008*/ 	.word	index@(_Z11who_am_i_3dv)
	.align		4
        /*000c*/ 	.word	index@(vprintf)
	.align		4
        /*0010*/ 	.word	index@(_Z11who_am_i_2dv)
	.align		4
        /*0014*/ 	.word	index@(vprintf)
	.align		4
        /*0018*/ 	.word	index@(_Z11who_am_i_1dv)
	.align		4
        /*001c*/ 	.word	index@(vprintf)
	.align		4
        /*0020*/ 	.word	0x00000000
	.align		4
        /*0024*/ 	.word	0xfffffffe
	.align		4
        /*0028*/ 	.word	0x00000000
	.align		4
        /*002c*/ 	.word	0xfffffffd
	.align		4
        /*0030*/ 	.word	0x00000000
	.align		4
        /*0034*/ 	.word	0xfffffffc


//--------------------- .nv.constant4             --------------------------
	.section	.nv.constant4,"a",@progbits
	.align	8
	.align		8
.nv.constant4:
        /*0000*/ 	.dword	vprintf
	.align		8
        /*0008*/ 	.dword	$str
	.align		8
        /*0010*/ 	.dword	$str$1
	.align		8
        /*0018*/ 	.dword	$str$2


//--------------------- .text._Z11who_am_i_3dv    --------------------------
	.section	.text._Z11who_am_i_3dv,"ax",@progbits
	.align	128
        .global         _Z11who_am_i_3dv
        .type           _Z11who_am_i_3dv,@function
        .size           _Z11who_am_i_3dv,(.L_x_6 - _Z11who_am_i_3dv)
        .other          _Z11who_am_i_3dv,@"STO_CUDA_ENTRY STV_DEFAULT"
_Z11who_am_i_3dv:
.text._Z11who_am_i_3dv:
[----:B------:R-:W0:Y:S01]  /*0000*/  LDC R1, c[0x0][0x37c] ;  /* 0x0000df00ff017b82 */ /* 0x000e220000000800 */
[----:B------:R-:W1:Y:S01]  /*0010*/  S2R R10, SR_TID.Y ;  /* 0x00000000000a7919 */ /* 0x000e620000002200 */
[----:B------:R-:W2:Y:S01]  /*0020*/  LDCU UR7, c[0x0][0x2fc] ;  /* 0x00005f80ff0777ac */ /* 0x000ea20008000800 */
[----:B0-----:R-:W-:Y:S01]  /*0030*/  IADD3 R1, PT, PT, R1, -0x28, RZ ;  /* 0xffffffd801017810 */ /* 0x001fe20007ffe0ff */
[----:B------:R-:W1:Y:S01]  /*0040*/  S2R R13, SR_TID.X ;  /* 0x00000000000d7919 */ /* 0x000e620000002100 */
[----:B------:R-:W0:Y:S01]  /*0050*/  LDCU UR8, c[0x0][0x360] ;  /* 0x00006c00ff0877ac */ /* 0x000e220008000800 */
[----:B------:R-:W3:Y:S01]  /*0060*/  S2R R12, SR_CTAID.Z ;  /* 0x00000000000c7919 */ /* 0x000ee20000002700 */
[----:B------:R-:W0:Y:S01]  /*0070*/  LDCU UR4, c[0x0][0x364] ;  /* 0x00006c80ff0477ac */ /* 0x000e220008000800 */
[----:B------:R-:W3:Y:S01]  /*0080*/  S2R R15, SR_CTAID.Y ;  /* 0x00000000000f7919 */ /* 0x000ee20000002600 */
[----:B------:R-:W4:Y:S01]  /*0090*/  LDCU UR9, c[0x0][0x370] ;  /* 0x00006e00ff0977ac */ /* 0x000f220008000800 */
[----:B------:R-:W5:Y:S01]  /*00a0*/  S2R R11, SR_TID.Z ;  /* 0x00000000000b7919 */ /* 0x000f620000002300 */
[----:B------:R-:W3:Y:S01]  /*00b0*/  LDCU UR10, c[0x0][0x374] ;  /* 0x00006e80ff0a77ac */ /* 0x000ee20008000800 */
[----:B------:R-:W4:Y:S01]  /*00c0*/  S2R R14, SR_CTAID.X ;  /* 0x00000000000e7919 */ /* 0x000f220000002500 */
[----:B------:R-:W2:Y:S01]  /*00d0*/  LDCU UR5, c[0x0][0x368] ;  /* 0x00006d00ff0577ac */ /* 0x000ea20008000800 */
[----:B------:R-:W2:Y:S01]  /*00e0*/  LDCU UR6, c[0x0][0x2f8] ;  /* 0x00005f00ff0677ac */ /* 0x000ea20008000800 */
[----:B0-----:R-:W-:-:S02]  /*00f0*/  UIMAD UR4, UR8, UR4, URZ ;  /* 0x00000004080472a4 */ /* 0x001fc4000f8e02ff */
[----:B-1----:R-:W-:Y:S02]  /*0100*/  IMAD R2, R10, UR8, R13 ;  /* 0x000000080a027c24 */ /* 0x002fe4000f8e020d */
[----:B--2---:R-:W-:Y:S01]  /*0110*/  UIMAD UR5, UR4, UR5, URZ ;  /* 0x00000005040572a4 */ /* 0x004fe2000f8e02ff */
[----:B------:R-:W-:Y:S01]  /*0120*/  IADD3 R6, P1, PT, R1, UR6, RZ ;  /* 0x0000000601067c10 */ /* 0x000fe2000ff3e0ff */
[----:B---3--:R-:W-:-:S03]  /*0130*/  IMAD R3, R12, UR10, R15 ;  /* 0x0000000a0c037c24 */ /* 0x008fc6000f8e020f */
[----:B------:R-:W-:Y:S01]  /*0140*/  IADD3.X R7, PT, PT, RZ, UR7, RZ, P1, !PT ;  /* 0x00000007ff077c10 */ /* 0x000fe20008ffe4ff */
[----:B-----5:R-:W-:Y:S02]  /*0150*/  IMAD R2, R11, UR4, R2 ;  /* 0x000000040b027c24 */ /* 0x020fe4000f8e0202 */
[----:B----4-:R-:W-:-:S04]  /*0160*/  IMAD R3, R3, UR9, R14 ;  /* 0x0000000903037c24 */ /* 0x010fc8000f8e020e */
[----:B------:R-:W-:-:S05]  /*0170*/  IMAD R0, R3, UR5, R2 ;  /* 0x0000000503007c24 */ /* 0x000fca000f8e0202 */
[----:B------:R-:W-:-:S13]  /*0180*/  ISETP.GT.AND P0, PT, R0, 0x7, PT ;  /* 0x000000070000780c */ /* 0x000fda0003f04270 */
[----:B------:R-:W-:Y:S05]  /*0190*/  @P0 EXIT ;  /* 0x000000000000094d */ /* 0x000fea0003800000 */
[----:B------:R-:W-:Y:S01]  /*01a0*/  MOV R8, 0x0 ;  /* 0x0000000000087802 */ /* 0x000fe20000000f00 */
[----:B------:R0:W-:Y:S01]  /*01b0*/  STL.64 [R1], R14 ;  /* 0x0000000e01007387 */ /* 0x0001e20000100a00 */
[----:B------:R-:W1:Y:S03]  /*01c0*/  LDCU.64 UR4, c[0x4][0x18] ;  /* 0x01000300ff0477ac */ /* 0x000e660008000a00 */
[----:B------:R0:W-:Y:S01]  /*01d0*/  STL.64 [R1+0x8], R12 ;  /* 0x0000080c01007387 */ /* 0x0001e20000100a00 */
[----:B------:R-:W2:Y:S03]  /*01e0*/  LDC.64 R8, c[0x4][R8] ;  /* 0x0100000008087b82 */ /* 0x000ea60000000a00 */
[----:B------:R0:W-:Y:S04]  /*01f0*/  STL.64 [R1+0x10], R10 ;  /* 0x0000100a01007387 */ /* 0x0001e80000100a00 */
[----:B------:R0:W-:Y:S04]  /*0200*/  STL.64 [R1+0x18], R2 ;  /* 0x0000180201007387 */ /* 0x0001e80000100a00 */
[----:B------:R0:W-:Y:S01]  /*0210*/  STL [R1+0x20], R0 ;  /* 0x0000200001007387 */ /* 0x0001e20000100800 */
[----:B-1----:R-:W-:-:S02]  /*0220*/  MOV R4, UR4 ;  /* 0x0000000400047c02 */ /* 0x002fc40008000f00 */
[----:B------:R-:W-:-:S07]  /*0230*/  MOV R5, UR5 ;  /* 0x0000000500057c02 */ /* 0x000fce0008000f00 */
[----:B------:R-:W-:-:S07]  /*0240*/  LEPC R20, `(.L_x_0) ;  /* 0x000000001014794e */ /* 0x000fce0000000000 */
[----:B0-2---:R-:W-:Y:S05]  /*0250*/  CALL.ABS.NOINC R8 ;  /* 0x0000000008007343 */ /* 0x005fea0003c00000 */
.L_x_0:
[----:B------:R-:W-:Y:S05]  /*0260*/  EXIT ;  /* 0x000000000000794d */ /* 0x000fea0003800000 */
.L_x_1:
[----:B------:R-:W-:-:S00]  /*0270*/  BRA `(.L_x_1) ;  /* 0xfffffffc00fc7947 */ /* 0x000fc0000383ffff */
[----:B------:R-:W-:-:S00]  /*0280*/  NOP ;  /* 0x0000000000007918 */ /* 0x000fc00000000000 */
[----:B------:R-:W-:-:S00]  /*0290*/  NOP ;  /* 0x0000000000007918 */ /* 0x000fc00000000000 */
[----:B------:R-:W-:-:S00]  /*02a0*/  NOP ;  /* 0x0000000000007918 */ /* 0x000fc00000000000 */
[----:B------:R-:W-:-:S00]  /*02b0*/  NOP ;  /* 0x0000000000007918 */ /* 0x000fc00000000000 */
[----:B------:R-:W-:-:S00]  /*02c0*/  NOP ;  /* 0x0000000000007918 */ /* 0x000fc00000000000 */
[----:B------:R-:W-:-:S00]  /*02d0*/  NOP ;  /* 0x0000000000007918 */ /* 0x000fc00000000000 */
[----:B------:R-:W-:-:S00]  /*02e0*/  NOP ;  /* 0x0000000000007918 */ /* 0x000fc00000000000 */
[----:B------:R-:W-:-:S00]  /*02f0*/  NOP ;  /* 0x0000000000007918 */ /* 0x000fc00000000000 */
.L_x_6:


//--------------------- .text._Z11who_am_i_2dv    --------------------------
	.section	.text._Z11who_am_i_2dv,"ax",@progbits
	.align	128
        .global         _Z11who_am_i_2dv
        .type           _Z11who_am_i_2dv,@function
        .size           _Z11who_am_i_2dv,(.L_x_7 - _Z11who_am_i_2dv)
        .other          _Z11who_am_i_2dv,@"STO_CUDA_ENTRY STV_DEFAULT"
_Z11who_am_i_2dv:
.text._Z11who_am_i_2dv:
[----:B------:R-:W0:Y:S01]  /*0000*/  LDC R1, c[0x0][0x37c] ;  /* 0x0000df00ff017b82 */ /* 0x000e220000000800 */
[----:B------:R-:W1:Y:S01]  /*0010*/  S2R R10, SR_CTAID.X ;  /* 0x00000000000a7919 */ /* 0x000e620000002500 */
[----:B------:R-:W2:Y:S01]  /*0020*/  LDCU UR5, c[0x0][0x2fc] ;  /* 0x00005f80ff0577ac */ /* 0x000ea20008000800 */
[----:B0-----:R-:W-:Y:S01]  /*0030*/  VIADD R1, R1, 0xffffffe8 ;  /* 0xffffffe801017836 */ /* 0x001fe20000000000 */
[----:B------:R-:W1:Y:S01]  /*0040*/  S2R R12, SR_TID.X ;  /* 0x00000000000c7919 */ /* 0x000e620000002100 */
[----:B------:R-:W1:Y:S01]  /*0050*/  LDCU UR6, c[0x0][0x360] ;  /* 0x00006c00ff0677ac */ /* 0x000e620008000800 */
[----:B------:R-:W0:Y:S01]  /*0060*/  S2R R11, SR_CTAID.Y ;  /* 0x00000000000b7919 */ /* 0x000e220000002600 */
[----:B------:R-:W0:Y:S01]  /*0070*/  LDCU UR7, c[0x0][0x364] ;  /* 0x00006c80ff0777ac */ /* 0x000e220008000800 */
[----:B------:R-:W0:Y:S01]  /*0080*/  S2R R13, SR_TID.Y ;  /* 0x00000000000d7919 */ /* 0x000e220000002200 */
[----:B------:R-:W3:Y:S02]  /*0090*/  LDCU UR4, c[0x0][0x2f8] ;  /* 0x00005f00ff0477ac */ /* 0x000ee40008000800 */
[----:B---3--:R-:W-:Y:S01]  /*00a0*/  IADD3 R6, P1, PT, R1, UR4, RZ ;  /* 0x0000000401067c10 */ /* 0x008fe2000ff3e0ff */
[----:B-1----:R-:W-:-:S04]  /*00b0*/  IMAD R3, R10, UR6, R12 ;  /* 0x000000060a037c24 */ /* 0x002fc8000f8e020c */
[----:B--2---:R-:W-:Y:S01]  /*00c0*/  IMAD.X R7, RZ, RZ, UR5, P1 ;  /* 0x00000005ff077e24 */ /* 0x004fe200088e06ff */
[----:B------:R-:W-:Y:S01]  /*00d0*/  ISETP.GT.AND P0, PT, R3, 0x1, PT ;  /* 0x000000010300780c */ /* 0x000fe20003f04270 */
[----:B0-----:R-:W-:-:S05]  /*00e0*/  IMAD R2, R11, UR7, R13 ;  /* 0x000000070b027c24 */ /* 0x001fca000f8e020d */
[----:B------:R-:W-:-:S13]  /*00f0*/  ISETP.GT.U32.OR P0, PT, R2, 0x1, P0 ;  /* 0x000000010200780c */ /* 0x000fda0000704470 */
[----:B------:R-:W-:Y:S05]  /*0100*/  @P0 EXIT ;  /* 0x000000000000094d */ /* 0x000fea0003800000 */
[----:B------:R-:W-:Y:S01]  /*0110*/  MOV R0, 0x0 ;  /* 0x0000000000007802 */ /* 0x000fe20000000f00 */
[----:B------:R0:W-:Y:S01]  /*0120*/  STL.64 [R1], R10 ;  /* 0x0000000a01007387 */ /* 0x0001e20000100a00 */
[----:B------:R-:W1:Y:S02]  /*0130*/  LDCU.64 UR4, c[0x4][0x10] ;  /* 0x01000200ff0477ac */ /* 0x000e640008000a00 */
[----:B------:R0:W2:Y:S01]  /*0140*/  LDC.64 R8, c[0x4][R0] ;  /* 0x0100000000087b82 */ /* 0x0000a20000000a00 */
[----:B------:R0:W-:Y:S04]  /*0150*/  STL.64 [R1+0x8], R12 ;  /* 0x0000080c01007387 */ /* 0x0001e80000100a00 */
[----:B------:R0:W-:Y:S01]  /*0160*/  STL.64 [R1+0x10], R2 ;  /* 0x0000100201007387 */ /* 0x0001e20000100a00 */
[----:B-1----:R-:W-:Y:S01]  /*0170*/  MOV R4, UR4 ;  /* 0x0000000400047c02 */ /* 0x002fe20008000f00 */
[----:B0-----:R-:W-:-:S07]  /*0180*/  IMAD.U32 R5, RZ, RZ, UR5 ;  /* 0x00000005ff057e24 */ /* 0x001fce000f8e00ff */
[----:B------:R-:W-:-:S07]  /*0190*/  LEPC R20, `(.L_x_2) ;  /* 0x000000001014794e */ /* 0x000fce0000000000 */
[----:B--2---:R-:W-:Y:S05]  /*01a0*/  CALL.ABS.NOINC R8 ;  /* 0x0000000008007343 */ /* 0x004fea0003c00000 */
.L_x_2:
[----:B------:R-:W-:Y:S05]  /*01b0*/  EXIT ;  /* 0x000000000000794d */ /* 0x000fea0003800000 */
.L_x_3:
        /* <DEDUP_REMOVED lines=12> */
.L_x_7:


//--------------------- .text._Z11who_am_i_1dv    --------------------------
	.section	.text._Z11who_am_i_1dv,"ax",@progbits
	.align	128
        .global         _Z11who_am_i_1dv
        .type           _Z11who_am_i_1dv,@function
        .size           _Z11who_am_i_1dv,(.L_x_8 - _Z11who_am_i_1dv)
        .other          _Z11who_am_i_1dv,@"STO_CUDA_ENTRY STV_DEFAULT"
_Z11who_am_i_1dv:
.text._Z11who_am_i_1dv:
[----:B------:R-:W0:Y:S01]  /*0000*/  LDC R1, c[0x0][0x37c] ;  /* 0x0000df00ff017b82 */ /* 0x000e220000000800 */
[----:B------:R-:W1:Y:S01]  /*0010*/  S2R R8, SR_CTAID.X ;  /* 0x0000000000087919 */ /* 0x000e620000002500 */
[----:B------:R-:W2:Y:S01]  /*0020*/  LDCU UR5, c[0x0][0x2fc] ;  /* 0x00005f80ff0577ac */ /* 0x000ea20008000800 */
[----:B------:R-:W-:Y:S01]  /*0030*/  MOV R2, 0x0 ;  /* 0x0000000000027802 */ /* 0x000fe20000000f00 */
[----:B0-----:R-:W-:Y:S01]  /*0040*/  VIADD R1, R1, 0xfffffff0 ;  /* 0xfffffff001017836 */ /* 0x001fe20000000000 */
[----:B------:R-:W1:Y:S01]  /*0050*/  S2R R9, SR_TID.X ;  /* 0x0000000000097919 */ /* 0x000e620000002100 */
[----:B------:R-:W1:Y:S03]  /*0060*/  LDCU UR6, c[0x0][0x360] ;  /* 0x00006c00ff0677ac */ /* 0x000e660008000800 */
[----:B------:R-:W0:Y:S01]  /*0070*/  LDC.64 R2, c[0x4][R2] ;  /* 0x0100000002027b82 */ /* 0x000e220000000a00 */
[----:B------:R-:W3:Y:S02]  /*0080*/  LDCU UR4, c[0x0][0x2f8] ;  /* 0x00005f00ff0477ac */ /* 0x000ee40008000800 */
[----:B---3--:R-:W-:-:S05]  /*0090*/  IADD3 R6, P0, PT, R1, UR4, RZ ;  /* 0x0000000401067c10 */ /* 0x008fca000ff1e0ff */
[----:B--2---:R-:W-:Y:S02]  /*00a0*/  IMAD.X R7, RZ, RZ, UR5, P0 ;  /* 0x00000005ff077e24 */ /* 0x004fe400080e06ff */
[----:B-1----:R-:W-:Y:S01]  /*00b0*/  IMAD R0, R8, UR6, R9 ;  /* 0x0000000608007c24 */ /* 0x002fe2000f8e0209 */
[----:B------:R1:W-:Y:S01]  /*00c0*/  STL.64 [R1], R8 ;  /* 0x0000000801007387 */ /* 0x0003e20000100a00 */
[----:B------:R-:W2:Y:S03]  /*00d0*/  LDCU.64 UR6, c[0x4][0x8] ;  /* 0x01000100ff0677ac */ /* 0x000ea60008000a00 */
[----:B------:R1:W-:Y:S01]  /*00e0*/  STL [R1+0x8], R0 ;  /* 0x0000080001007387 */ /* 0x0003e20000100800 */
[----:B--2---:R-:W-:Y:S01]  /*00f0*/  IMAD.U32 R4, RZ, RZ, UR6 ;  /* 0x00000006ff047e24 */ /* 0x004fe2000f8e00ff */
[----:B01----:R-:W-:-:S07]  /*0100*/  MOV R5, UR7 ;  /* 0x0000000700057c02 */ /* 0x003fce0008000f00 */
[----:B------:R-:W-:-:S07]  /*0110*/  LEPC R20, `(.L_x_4) ;  /* 0x000000001014794e */ /* 0x000fce0000000000 */
[----:B------:R-:W-:Y:S05]  /*0120*/  CALL.ABS.NOINC R2 ;  /* 0x0000000002007343 */ /* 0x000fea0003c00000 */
.L_x_4:
[----:B------:R-:W-:Y:S05]  /*0130*/  EXIT ;  /* 0x000000000000794d */ /* 0x000fea0003800000 */
.L_x_5:
        /* <DEDUP_REMOVED lines=12> */
.L_x_8:


//--------------------- .nv.global.init           --------------------------
	.section	.nv.global.init,"aw",@progbits
.nv.global.init:
	.type		$str,@object
	.size		$str,($str$1 - $str)
$str:
        /*0000*/ 	.byte	0x20, 0x20, 0x42, 0x6c, 0x6f, 0x63, 0x6b, 0x20, 0x25, 0x64, 0x2c, 0x20, 0x54, 0x68, 0x72, 0x65
        /*0010*/ 	.byte	0x61, 0x64, 0x20, 0x25, 0x64, 0x20, 0xe2, 0x86, 0x92, 0x20, 0x47, 0x6c, 0x6f, 0x62, 0x61, 0x6c
        /*0020*/ 	.byte	0x20, 0x49, 0x44, 0x20, 0x25, 0x64, 0x0a, 0x00
	.type		$str$1,@object
	.size		$str$1,($str$2 - $str$1)
$str$1:
        /*0028*/ 	.byte	0x20, 0x20, 0x42, 0x6c, 0x6f, 0x63, 0x6b, 0x28, 0x25, 0x64, 0x2c, 0x25, 0x64, 0x29, 0x20, 0x54
        /*0038*/ 	.byte	0x68, 0x72, 0x65, 0x61, 0x64, 0x28, 0x25, 0x64, 0x2c, 0x25, 0x64, 0x29, 0x20, 0xe2, 0x86, 0x92
        /*0048*/ 	.byte	0x20, 0x72, 0x6f, 0x77, 0x3d, 0x25, 0x64, 0x2c, 0x20, 0x63, 0x6f, 0x6c, 0x3d, 0x25, 0x64, 0x0a
        /*0058*/ 	.byte	0x00
	.type		$str$2,@object
	.size		$str$2,(.L_2 - $str$2)
$str$2:
        /*0059*/ 	.byte	0x20, 0x20, 0x42, 0x6c, 0x6f, 0x63, 0x6b, 0x28, 0x25, 0x64, 0x2c, 0x25, 0x64, 0x2c, 0x25, 0x64
        /*0069*/ 	.byte	0x29, 0x20, 0x54, 0x68, 0x72, 0x65, 0x61, 0x64, 0x28, 0x25, 0x64, 0x2c, 0x25, 0x64, 0x2c, 0x25
        /*0079*/ 	.byte	0x64, 0x29, 0x20, 0xe2, 0x86, 0x92, 0x20, 0x6c, 0x6f, 0x63, 0x61, 0x6c, 0x3d, 0x25, 0x64, 0x2c
        /*0089*/ 	.byte	0x20, 0x62, 0x6c, 0x6f, 0x63, 0x6b, 0x3d, 0x25, 0x64, 0x2c, 0x20, 0x67, 0x6c, 0x6f, 0x62, 0x61
        /*0099*/ 	.byte	0x6c, 0x3d, 0x25, 0x64, 0x0a, 0x00
.L_2:


//--------------------- .nv.shared.reserved.0     --------------------------
	.section	.nv.shared.reserved.0,"aw",@nobits
	.weak		__nv_reservedSMEM_offset_0_alias
	.size		__nv_reservedSMEM_offset_0_alias, 0, 64
	.other		__nv_reservedSMEM_offset_0_alias,@"STO_CUDA_RESERVED_SHARED STV_DEFAULT"
__nv_reservedSMEM_offset_0_alias:
	.zero		0
	.zero		64


//--------------------- .nv.constant0._Z11who_am_i_3dv --------------------------
	.section	.nv.constant0._Z11who_am_i_3dv,"a",@progbits
	.sectionflags	@""
	.align	4
.nv.constant0._Z11who_am_i_3dv:
	.zero		896


//--------------------- .nv.constant0._Z11who_am_i_2dv --------------------------
	.section	.nv.constant0._Z11who_am_i_2dv,"a",@progbits
	.sectionflags	@""
	.align	4
.nv.constant0._Z11who_am_i_2dv:
	.zero		896


//--------------------- .nv.constant0._Z11who_am_i_1dv --------------------------
	.section	.nv.constant0._Z11who_am_i_1dv,"a",@progbits
	.sectionflags	@""
	.align	4
.nv.constant0._Z11who_am_i_1dv:
	.zero		896


//--------------------- SYMBOLS --------------------------

	.type		.nv.reservedSmem.offset0,@object
	.size		.nv.reservedSmem.offset0,0x4
	.type		vprintf,@function
